	.headerflags	@"EF_CUDA_TEXMODE_UNIFIED EF_CUDA_64BIT_ADDRESS EF_CUDA_ACCELERATORS EF_CUDA_SM90 EF_CUDA_VIRTUAL_SM(EF_CUDA_SM90)"
	.elftype	@"ET_EXEC"


//--------------------- .nv.info                  --------------------------
	.section	.nv.info,"",@"SHT_CUDA_INFO"
	.align	4


	//----- nvinfo : EIATTR_REGCOUNT
	.align		4
        /*0000*/ 	.byte	0x04, 0x2f
        /*0002*/ 	.short	(.L_1 - .L_0)
	.align		4
.L_0:
        /*0004*/ 	.word	index@(triton_poi_fused_cat_2)
        /*0008*/ 	.word	0x00000012


	//----- nvinfo : EIATTR_MIN_STACK_SIZE
	.align		4
.L_1:
        /*000c*/ 	.byte	0x04, 0x12
        /*000e*/ 	.short	(.L_3 - .L_2)
	.align		4
.L_2:
        /*0010*/ 	.word	index@(triton_poi_fused_cat_2)
        /*0014*/ 	.word	0x00000000


	//----- nvinfo : EIATTR_FRAME_SIZE
	.align		4
.L_3:
        /*0018*/ 	.byte	0x04, 0x11
        /*001a*/ 	.short	(.L_5 - .L_4)
	.align		4
.L_4:
        /*001c*/ 	.word	index@(triton_poi_fused_cat_2)
        /*0020*/ 	.word	0x00000000


	//----- nvinfo : EIATTR_MIN_STACK_SIZE
	.align		4
.L_5:
        /*0024*/ 	.byte	0x04, 0x12
        /*0026*/ 	.short	(.L_7 - .L_6)
	.align		4
.L_6:
        /*0028*/ 	.word	index@(triton_poi_fused_cat_2)
        /*002c*/ 	.word	0x00000000
.L_7:


//--------------------- .nv.info.triton_poi_fused_cat_2 --------------------------
	.section	.nv.info.triton_poi_fused_cat_2,"",@"SHT_CUDA_INFO"
	.sectionflags	@""
	.align	4


	//----- nvinfo : EIATTR_CUDA_API_VERSION
	.align		4
        /*0000*/ 	.byte	0x04, 0x37
        /*0002*/ 	.short	(.L_9 - .L_8)
.L_8:
        /*0004*/ 	.word	0x0000007c


	//----- nvinfo : EIATTR_KPARAM_INFO
	.align		4
.L_9:
        /*0008*/ 	.byte	0x04, 0x17
        /*000a*/ 	.short	(.L_11 - .L_10)
.L_10:
        /*000c*/ 	.word	0x00000000
        /*0010*/ 	.short	0x0003
        /*0012*/ 	.short	0x0018
        /*0014*/ 	.byte	0x00, 0xf0, 0x11, 0x00


	//----- nvinfo : EIATTR_KPARAM_INFO
	.align		4
.L_11:
        /*0018*/ 	.byte	0x04, 0x17
        /*001a*/ 	.short	(.L_13 - .L_12)
.L_12:
        /*001c*/ 	.word	0x00000000
        /*0020*/ 	.short	0x0002
        /*0022*/ 	.short	0x0010
        /*0024*/ 	.byte	0x00, 0xf4, 0x21, 0x00


	//----- nvinfo : EIATTR_KPARAM_INFO
	.align		4
.L_13:
        /*0028*/ 	.byte	0x04, 0x17
        /*002a*/ 	.short	(.L_15 - .L_14)
.L_14:
        /*002c*/ 	.word	0x00000000
        /*0030*/ 	.short	0x0001
        /*0032*/ 	.short	0x0008
        /*0034*/ 	.byte	0x00, 0xf4, 0x21, 0x00


	//----- nvinfo : EIATTR_KPARAM_INFO
	.align		4
.L_15:
        /*0038*/ 	.byte	0x04, 0x17
        /*003a*/ 	.short	(.L_17 - .L_16)
.L_16:
        /*003c*/ 	.word	0x00000000
        /*0040*/ 	.short	0x0000
        /*0042*/ 	.short	0x0000
        /*0044*/ 	.byte	0x00, 0xf4, 0x21, 0x00


	//----- nvinfo : EIATTR_SPARSE_MMA_MASK
	.align		4
.L_17:
        /*0048*/ 	.byte	0x03, 0x50
        /*004a*/ 	.short	0x0000


	//----- nvinfo : EIATTR_MAXREG_COUNT
	.align		4
        /*004c*/ 	.byte	0x03, 0x1b
        /*004e*/ 	.short	0x00ff


	//----- nvinfo : EIATTR_EXIT_INSTR_OFFSETS
	.align		4
        /*0050*/ 	.byte	0x04, 0x1c
        /*0052*/ 	.short	(.L_19 - .L_18)


	//   ....[0]....
.L_18:
        /*0054*/ 	.word	0x00000450


	//   ....[1]....
        /*0058*/ 	.word	0x00000470


	//----- nvinfo : EIATTR_REQNTID
	.align		4
.L_19:
        /*005c*/ 	.byte	0x04, 0x10
        /*005e*/ 	.short	(.L_21 - .L_20)
.L_20:
        /*0060*/ 	.word	0x00000080
        /*0064*/ 	.word	0x00000001
        /*0068*/ 	.word	0x00000001


	//----- nvinfo : EIATTR_CBANK_PARAM_SIZE
	.align		4
.L_21:
        /*006c*/ 	.byte	0x03, 0x19
        /*006e*/ 	.short	0x001c


	//----- nvinfo : EIATTR_PARAM_CBANK
	.align		4
        /*0070*/ 	.byte	0x04, 0x0a
        /*0072*/ 	.short	(.L_23 - .L_22)
	.align		4
.L_22:
        /*0074*/ 	.word	index@(.nv.constant0.triton_poi_fused_cat_2)
        /*0078*/ 	.short	0x0210
        /*007a*/ 	.short	0x001c


	//----- nvinfo : EIATTR_SW_WAR
	.align		4
.L_23:
        /*007c*/ 	.byte	0x04, 0x36
        /*007e*/ 	.short	(.L_25 - .L_24)
.L_24:
        /*0080*/ 	.word	0x00000008
.L_25:


//--------------------- .nv.callgraph             --------------------------
	.section	.nv.callgraph,"",@"SHT_CUDA_CALLGRAPH"
	.align	4
	.sectionentsize	8
	.align		4
        /*0000*/ 	.word	0x00000000
	.align		4
        /*0004*/ 	.word	0xffffffff
	.align		4
        /*0008*/ 	.word	0x00000000
	.align		4
        /*000c*/ 	.word	0xfffffffe
	.align		4
        /*0010*/ 	.word	0x00000000
	.align		4
        /*0014*/ 	.word	0xfffffffd
	.align		4
        /*0018*/ 	.word	0x00000000
	.align		4
        /*001c*/ 	.word	0xfffffffc


//--------------------- .text.triton_poi_fused_cat_2 --------------------------
	.section	.text.triton_poi_fused_cat_2,"ax",@progbits
	.align	128
        .global         triton_poi_fused_cat_2
        .type           triton_poi_fused_cat_2,@function
        .size           triton_poi_fused_cat_2,(.L_x_1 - triton_poi_fused_cat_2)
        .other          triton_poi_fused_cat_2,@"STO_CUDA_ENTRY STV_DEFAULT"
triton_poi_fused_cat_2:
.text.triton_poi_fused_cat_2:
[----:B------:R-:W0:Y:S02]  /*0000*/  LDC R1, c[0x0][0x28] ;  /* 0x00000a00ff017b82 */ /* 0x000e240000000800 */
[----:B------:R-:W1:Y:S01]  /*0010*/  S2R R0, SR_TID.X ;  /* 0x0000000000007919 */ /* 0x000e620000002100 */
[----:B------:R-:W2:Y:S01]  /*0020*/  LDC.64 R6, c[0x0][0x218] ;  /* 0x00008600ff067b82 */ /* 0x000ea20000000a00 */
[----:B------:R-:W-:Y:S01]  /*0030*/  CS2R R10, SRZ ;  /* 0x00000000000a7805 */ /* 0x000fe2000001ff00 */
[----:B------:R-:W-:Y:S01]  /*0040*/  ULDC.64 UR4, c[0x0][0x208] ;  /* 0x0000820000047ab9 */ /* 0x000fe20000000a00 */
[----:B------:R-:W3:Y:S05]  /*0050*/  S2R R3, SR_CTAID.X ;  /* 0x0000000000037919 */ /* 0x000eea0000002500 */
[----:B------:R-:W4:Y:S01]  /*0060*/  LDC.64 R4, c[0x0][0x210] ;  /* 0x00008400ff047b82 */ /* 0x000f220000000a00 */
[----:B-1----:R-:W-:-:S05]  /*0070*/  IMAD.SHL.U32 R0, R0, 0x2, RZ ;  /* 0x0000000200007824 */ /* 0x002fca00078e00ff */
[----:B------:R-:W-:-:S05]  /*0080*/  LOP3.LUT R0, R0, 0xfe, RZ, 0xc0, !PT ;  /* 0x000000fe00007812 */ /* 0x000fca00078ec0ff */
[----:B---3--:R-:W-:-:S05]  /*0090*/  IMAD R0, R3, 0x100, R0 ;  /* 0x0000010003007824 */ /* 0x008fca00078e0200 */
[----:B------:R-:W-:Y:S02]  /*00a0*/  SHF.R.S32.HI R3, RZ, 0x1f, R0 ;  /* 0x0000001fff037819 */ /* 0x000fe40000011400 */
[----:B------:R-:W-:Y:S02]  /*00b0*/  ISETP.GE.AND P0, PT, R0, 0x100, PT ;  /* 0x000001000000780c */ /* 0x000fe40003f06270 */
[----:B------:R-:W-:-:S04]  /*00c0*/  LEA.HI R3, R3, R0, RZ, 0x2 ;  /* 0x0000000003037211 */ /* 0x000fc800078f10ff */
[----:B------:R-:W-:Y:S02]  /*00d0*/  LOP3.LUT R9, R3, 0xfffffffc, RZ, 0xc0, !PT ;  /* 0xfffffffc03097812 */ /* 0x000fe400078ec0ff */
[----:B------:R-:W-:-:S03]  /*00e0*/  SHF.R.S32.HI R3, RZ, 0x2, R3 ;  /* 0x00000002ff037819 */ /* 0x000fc60000011403 */
[----:B------:R-:W-:Y:S02]  /*00f0*/  IMAD.IADD R2, R0, 0x1, -R9 ;  /* 0x0000000100027824 */ /* 0x000fe400078e0a09 */
[----:B--2---:R-:W-:-:S03]  /*0100*/  IMAD.WIDE R6, R3, 0x4, R6 ;  /* 0x0000000403067825 */ /* 0x004fc600078e0206 */
[C---:B------:R-:W-:Y:S01]  /*0110*/  ISETP.GE.AND P1, PT, R2.reuse, 0x2, PT ;  /* 0x000000020200780c */ /* 0x040fe20003f26270 */
[----:B------:R-:W-:Y:S01]  /*0120*/  IMAD R9, R3, 0x2, R2 ;  /* 0x0000000203097824 */ /* 0x000fe200078e0202 */
[----:B------:R-:W-:Y:S02]  /*0130*/  ISETP.GT.AND P3, PT, R2, 0x1, !P0 ;  /* 0x000000010200780c */ /* 0x000fe40004764270 */
[----:B------:R-:W-:Y:S02]  /*0140*/  ISETP.LT.AND P2, PT, R0, 0x100, !P1 ;  /* 0x000001000000780c */ /* 0x000fe40004f41270 */
[----:B------:R-:W-:Y:S01]  /*0150*/  CS2R R2, SRZ ;  /* 0x0000000000027805 */ /* 0x000fe2000001ff00 */
[----:B----4-:R-:W-:Y:S01]  /*0160*/  IMAD.WIDE R4, R9, 0x4, R4 ;  /* 0x0000000409047825 */ /* 0x010fe200078e0204 */
[----:B------:R-:W-:Y:S02]  /*0170*/  CS2R R8, SRZ ;  /* 0x0000000000087805 */ /* 0x000fe4000001ff00 */
[----:B------:R-:W-:-:S05]  /*0180*/  CS2R R12, SRZ ;  /* 0x00000000000c7805 */ /* 0x000fca000001ff00 */
[----:B------:R-:W2:Y:S04]  /*0190*/  @P3 LDG.E.EL.64 R2, desc[UR4][R4.64+-0x8] ;  /* 0xfffff80404023981 */ /* 0x000ea8000c2e1b00 */
[----:B------:R-:W3:Y:S04]  /*01a0*/  @P2 LDG.E.EL R10, desc[UR4][R6.64] ;  /* 0x00000004060a2981 */ /* 0x000ee8000c2e1900 */
[----:B------:R1:W4:Y:S04]  /*01b0*/  @P2 LDG.E.EL.64 R8, desc[UR4][R4.64] ;  /* 0x0000000404082981 */ /* 0x000328000c2e1b00 */
[----:B------:R-:W5:Y:S04]  /*01c0*/  @P2 LDG.E.EL R11, desc[UR4][R6.64] ;  /* 0x00000004060b2981 */ /* 0x000f68000c2e1900 */
[----:B------:R-:W5:Y:S04]  /*01d0*/  @P3 LDG.E.EL R12, desc[UR4][R6.64] ;  /* 0x00000004060c3981 */ /* 0x000f68000c2e1900 */
[----:B------:R-:W5:Y:S01]  /*01e0*/  @P3 LDG.E.EL R13, desc[UR4][R6.64] ;  /* 0x00000004060d3981 */ /* 0x000f62000c2e1900 */
[----:B--2---:R-:W-:-:S02]  /*01f0*/  SEL R2, R2, RZ, P3 ;  /* 0x000000ff02027207 */ /* 0x004fc40001800000 */
[----:B------:R-:W-:Y:S02]  /*0200*/  SEL R3, R3, RZ, P3 ;  /* 0x000000ff03037207 */ /* 0x000fe40001800000 */
[----:B---3--:R-:W-:Y:S01]  /*0210*/  SEL R15, R10, RZ, P2 ;  /* 0x000000ff0a0f7207 */ /* 0x008fe20001000000 */
[----:B------:R-:W-:Y:S02]  /*0220*/  FADD R2, RZ, -R2 ;  /* 0x80000002ff027221 */ /* 0x000fe40000000000 */
[----:B-1----:R-:W-:Y:S01]  /*0230*/  FADD R4, RZ, -R3 ;  /* 0x80000003ff047221 */ /* 0x002fe20000000000 */
[----:B----4-:R-:W-:Y:S02]  /*0240*/  SEL R8, R8, RZ, P2 ;  /* 0x000000ff08087207 */ /* 0x010fe40001000000 */
[----:B------:R-:W-:Y:S02]  /*0250*/  SEL R10, R9, RZ, P2 ;  /* 0x000000ff090a7207 */ /* 0x000fe40001000000 */
[----:B-----5:R-:W-:-:S02]  /*0260*/  SEL R11, R11, RZ, P2 ;  /* 0x000000ff0b0b7207 */ /* 0x020fc40001000000 */
[----:B------:R-:W-:Y:S02]  /*0270*/  SEL R5, R12, RZ, P3 ;  /* 0x000000ff0c057207 */ /* 0x000fe40001800000 */
[----:B------:R-:W-:Y:S01]  /*0280*/  SEL R13, R13, RZ, P3 ;  /* 0x000000ff0d0d7207 */ /* 0x000fe20001800000 */
[----:B------:R-:W-:Y:S01]  /*0290*/  FADD R8, R8, R15 ;  /* 0x0000000f08087221 */ /* 0x000fe20000000000 */
[----:B------:R-:W-:Y:S01]  /*02a0*/  FADD R11, R10, R11 ;  /* 0x0000000b0a0b7221 */ /* 0x000fe20000000000 */
[----:B------:R-:W-:Y:S02]  /*02b0*/  FADD R2, R2, R5 ;  /* 0x0000000502027221 */ /* 0x000fe40000000000 */
[----:B------:R-:W-:Y:S01]  /*02c0*/  FADD R13, R4, R13 ;  /* 0x0000000d040d7221 */ /* 0x000fe20000000000 */
[----:B------:R-:W-:Y:S01]  /*02d0*/  FMUL R8, R8, 1.4426950216293334961 ;  /* 0x3fb8aa3b08087820 */ /* 0x000fe20000400000 */
[----:B------:R-:W-:Y:S01]  /*02e0*/  FMUL R11, R11, 1.4426950216293334961 ;  /* 0x3fb8aa3b0b0b7820 */ /* 0x000fe20000400000 */
[----:B------:R-:W-:Y:S01]  /*02f0*/  FMUL R6, R2, 1.4426950216293334961 ;  /* 0x3fb8aa3b02067820 */ /* 0x000fe20000400000 */
[----:B------:R-:W-:Y:S01]  /*0300*/  FMUL R13, R13, 1.4426950216293334961 ;  /* 0x3fb8aa3b0d0d7820 */ /* 0x000fe20000400000 */
[----:B------:R-:W1:Y:S01]  /*0310*/  LDC.64 R2, c[0x0][0x220] ;  /* 0x00008800ff027b82 */ /* 0x000e620000000a00 */
[----:B------:R-:W-:-:S02]  /*0320*/  FSETP.GEU.AND P2, PT, R8, -126, PT ;  /* 0xc2fc00000800780b */ /* 0x000fc40003f4e000 */
[----:B------:R-:W-:Y:S02]  /*0330*/  FSETP.GEU.AND P3, PT, R11, -126, PT ;  /* 0xc2fc00000b00780b */ /* 0x000fe40003f6e000 */
[----:B------:R-:W-:Y:S02]  /*0340*/  FSETP.GEU.AND P4, PT, R6, -126, PT ;  /* 0xc2fc00000600780b */ /* 0x000fe40003f8e000 */
[----:B------:R-:W-:-:S07]  /*0350*/  FSETP.GEU.AND P5, PT, R13, -126, PT ;  /* 0xc2fc00000d00780b */ /* 0x000fce0003fae000 */
[----:B------:R-:W-:Y:S02]  /*0360*/  @!P2 FMUL R8, R8, 0.5 ;  /* 0x3f0000000808a820 */ /* 0x000fe40000400000 */
[----:B------:R-:W-:Y:S02]  /*0370*/  @!P3 FMUL R11, R11, 0.5 ;  /* 0x3f0000000b0bb820 */ /* 0x000fe40000400000 */
[----:B------:R-:W-:Y:S02]  /*0380*/  @!P4 FMUL R6, R6, 0.5 ;  /* 0x3f0000000606c820 */ /* 0x000fe40000400000 */
[----:B------:R-:W-:Y:S01]  /*0390*/  @!P5 FMUL R13, R13, 0.5 ;  /* 0x3f0000000d0dd820 */ /* 0x000fe20000400000 */
[----:B------:R-:W2:Y:S08]  /*03a0*/  MUFU.EX2 R4, R8 ;  /* 0x0000000800047308 */ /* 0x000eb00000000800 */
[----:B------:R-:W3:Y:S08]  /*03b0*/  MUFU.EX2 R5, R11 ;  /* 0x0000000b00057308 */ /* 0x000ef00000000800 */
[----:B------:R-:W4:Y:S08]  /*03c0*/  MUFU.EX2 R7, R6 ;  /* 0x0000000600077308 */ /* 0x000f300000000800 */
[----:B------:R-:W5:Y:S01]  /*03d0*/  MUFU.EX2 R10, R13 ;  /* 0x0000000d000a7308 */ /* 0x000f620000000800 */
[----:B--2---:R-:W-:Y:S01]  /*03e0*/  @!P2 FMUL R4, R4, R4 ;  /* 0x000000040404a220 */ /* 0x004fe20000400000 */
[----:B---3--:R-:W-:Y:S01]  /*03f0*/  @!P3 FMUL R5, R5, R5 ;  /* 0x000000050505b220 */ /* 0x008fe20000400000 */
[----:B----4-:R-:W-:Y:S01]  /*0400*/  @!P4 FMUL R7, R7, R7 ;  /* 0x000000070707c220 */ /* 0x010fe20000400000 */
[----:B-1----:R-:W-:-:S04]  /*0410*/  IMAD.WIDE R2, R0, 0x4, R2 ;  /* 0x0000000400027825 */ /* 0x002fc800078e0202 */
[----:B-----5:R-:W-:Y:S01]  /*0420*/  @!P5 FMUL R10, R10, R10 ;  /* 0x0000000a0a0ad220 */ /* 0x020fe20000400000 */
[----:B------:R-:W-:-:S04]  /*0430*/  FSEL R4, R4, R7, !P1 ;  /* 0x0000000704047208 */ /* 0x000fc80004800000 */
[----:B------:R-:W-:Y:S01]  /*0440*/  FSEL R5, R5, R10, !P1 ;  /* 0x0000000a05057208 */ /* 0x000fe20004800000 */
[----:B------:R-:W-:Y:S06]  /*0450*/  @P0 EXIT ;  /* 0x000000000000094d */ /* 0x000fec0003800000 */
[----:B------:R-:W-:Y:S01]  /*0460*/  STG.E.64 desc[UR4][R2.64], R4 ;  /* 0x0000000402007986 */ /* 0x000fe2000c101b04 */
[----:B------:R-:W-:Y:S05]  /*0470*/  EXIT ;  /* 0x000000000000794d */ /* 0x000fea0003800000 */
.L_x_0:
[----:B------:R-:W-:-:S00]  /*0480*/  BRA `(.L_x_0) ;  /* 0xfffffffc00fc7947 */ /* 0x000fc0000383ffff */
[----:B------:R-:W-:-:S00]  /*0490*/  NOP ;  /* 0x0000000000007918 */ /* 0x000fc00000000000 */
        /* <DEDUP_REMOVED lines=14> */
.L_x_1:


//--------------------- .nv.constant0.triton_poi_fused_cat_2 --------------------------
	.section	.nv.constant0.triton_poi_fused_cat_2,"a",@progbits
	.sectionflags	@""
	.align	4
.nv.constant0.triton_poi_fused_cat_2:
	.zero		556
